	.headerflags	@"EF_CUDA_TEXMODE_UNIFIED EF_CUDA_64BIT_ADDRESS EF_CUDA_ACCELERATORS EF_CUDA_SM90 EF_CUDA_VIRTUAL_SM(EF_CUDA_SM90)"
	.elftype	@"ET_EXEC"


//--------------------- .nv.info                  --------------------------
	.section	.nv.info,"",@"SHT_CUDA_INFO"
	.align	4


	//----- nvinfo : EIATTR_REGCOUNT
	.align		4
        /*0000*/ 	.byte	0x04, 0x2f
        /*0002*/ 	.short	(.L_1 - .L_0)
	.align		4
.L_0:
        /*0004*/ 	.word	index@(triton_poi_fused_convolution_11)
        /*0008*/ 	.word	0x0000000c


	//----- nvinfo : EIATTR_MIN_STACK_SIZE
	.align		4
.L_1:
        /*000c*/ 	.byte	0x04, 0x12
        /*000e*/ 	.short	(.L_3 - .L_2)
	.align		4
.L_2:
        /*0010*/ 	.word	index@(triton_poi_fused_convolution_11)
        /*0014*/ 	.word	0x00000000


	//----- nvinfo : EIATTR_FRAME_SIZE
	.align		4
.L_3:
        /*0018*/ 	.byte	0x04, 0x11
        /*001a*/ 	.short	(.L_5 - .L_4)
	.align		4
.L_4:
        /*001c*/ 	.word	index@(triton_poi_fused_convolution_11)
        /*0020*/ 	.word	0x00000000


	//----- nvinfo : EIATTR_MIN_STACK_SIZE
	.align		4
.L_5:
        /*0024*/ 	.byte	0x04, 0x12
        /*0026*/ 	.short	(.L_7 - .L_6)
	.align		4
.L_6:
        /*0028*/ 	.word	index@(triton_poi_fused_convolution_11)
        /*002c*/ 	.word	0x00000000
.L_7:


//--------------------- .nv.info.triton_poi_fused_convolution_11 --------------------------
	.section	.nv.info.triton_poi_fused_convolution_11,"",@"SHT_CUDA_INFO"
	.sectionflags	@""
	.align	4


	//----- nvinfo : EIATTR_CUDA_API_VERSION
	.align		4
        /*0000*/ 	.byte	0x04, 0x37
        /*0002*/ 	.short	(.L_9 - .L_8)
.L_8:
        /*0004*/ 	.word	0x0000007c


	//----- nvinfo : EIATTR_KPARAM_INFO
	.align		4
.L_9:
        /*0008*/ 	.byte	0x04, 0x17
        /*000a*/ 	.short	(.L_11 - .L_10)
.L_10:
        /*000c*/ 	.word	0x00000000
        /*0010*/ 	.short	0x0002
        /*0012*/ 	.short	0x0010
        /*0014*/ 	.byte	0x00, 0xf0, 0x11, 0x00


	//----- nvinfo : EIATTR_KPARAM_INFO
	.align		4
.L_11:
        /*0018*/ 	.byte	0x04, 0x17
        /*001a*/ 	.short	(.L_13 - .L_12)
.L_12:
        /*001c*/ 	.word	0x00000000
        /*0020*/ 	.short	0x0001
        /*0022*/ 	.short	0x0008
        /*0024*/ 	.byte	0x00, 0xf4, 0x21, 0x00


	//----- nvinfo : EIATTR_KPARAM_INFO
	.align		4
.L_13:
        /*0028*/ 	.byte	0x04, 0x17
        /*002a*/ 	.short	(.L_15 - .L_14)
.L_14:
        /*002c*/ 	.word	0x00000000
        /*0030*/ 	.short	0x0000
        /*0032*/ 	.short	0x0000
        /*0034*/ 	.byte	0x00, 0xf4, 0x21, 0x00


	//----- nvinfo : EIATTR_SPARSE_MMA_MASK
	.align		4
.L_15:
        /*0038*/ 	.byte	0x03, 0x50
        /*003a*/ 	.short	0x0000


	//----- nvinfo : EIATTR_MAXREG_COUNT
	.align		4
        /*003c*/ 	.byte	0x03, 0x1b
        /*003e*/ 	.short	0x00ff


	//----- nvinfo : EIATTR_EXIT_INSTR_OFFSETS
	.align		4
        /*0040*/ 	.byte	0x04, 0x1c
        /*0042*/ 	.short	(.L_17 - .L_16)


	//   ....[0]....
.L_16:
        /*0044*/ 	.word	0x00000170


	//----- nvinfo : EIATTR_REQNTID
	.align		4
.L_17:
        /*0048*/ 	.byte	0x04, 0x10
        /*004a*/ 	.short	(.L_19 - .L_18)
.L_18:
        /*004c*/ 	.word	0x00000080
        /*0050*/ 	.word	0x00000001
        /*0054*/ 	.word	0x00000001


	//----- nvinfo : EIATTR_CBANK_PARAM_SIZE
	.align		4
.L_19:
        /*0058*/ 	.byte	0x03, 0x19
        /*005a*/ 	.short	0x0014


	//----- nvinfo : EIATTR_PARAM_CBANK
	.align		4
        /*005c*/ 	.byte	0x04, 0x0a
        /*005e*/ 	.short	(.L_21 - .L_20)
	.align		4
.L_20:
        /*0060*/ 	.word	index@(.nv.constant0.triton_poi_fused_convolution_11)
        /*0064*/ 	.short	0x0210
        /*0066*/ 	.short	0x0014


	//----- nvinfo : EIATTR_SW_WAR
	.align		4
.L_21:
        /*0068*/ 	.byte	0x04, 0x36
        /*006a*/ 	.short	(.L_23 - .L_22)
.L_22:
        /*006c*/ 	.word	0x00000008
.L_23:


//--------------------- .nv.callgraph             --------------------------
	.section	.nv.callgraph,"",@"SHT_CUDA_CALLGRAPH"
	.align	4
	.sectionentsize	8
	.align		4
        /*0000*/ 	.word	0x00000000
	.align		4
        /*0004*/ 	.word	0xffffffff
	.align		4
        /*0008*/ 	.word	0x00000000
	.align		4
        /*000c*/ 	.word	0xfffffffe
	.align		4
        /*0010*/ 	.word	0x00000000
	.align		4
        /*0014*/ 	.word	0xfffffffd
	.align		4
        /*0018*/ 	.word	0x00000000
	.align		4
        /*001c*/ 	.word	0xfffffffc


//--------------------- .text.triton_poi_fused_convolution_11 --------------------------
	.section	.text.triton_poi_fused_convolution_11,"ax",@progbits
	.align	128
        .global         triton_poi_fused_convolution_11
        .type           triton_poi_fused_convolution_11,@function
        .size           triton_poi_fused_convolution_11,(.L_x_1 - triton_poi_fused_convolution_11)
        .other          triton_poi_fused_convolution_11,@"STO_CUDA_ENTRY STV_DEFAULT"
triton_poi_fused_convolution_11:
.text.triton_poi_fused_convolution_11:
[----:B------:R-:W-:Y:S01]  /*0000*/  LDC R1, c[0x0][0x28] ;  /* 0x00000a00ff017b82 */ /* 0x000fe20000000800 */
[----:B------:R-:W1:Y:S07]  /*0010*/  S2R R0, SR_TID.X ;  /* 0x0000000000007919 */ /* 0x000e6e0000002100 */
[----:B------:R-:W2:Y:S01]  /*0020*/  LDC.64 R4, c[0x0][0x218] ;  /* 0x00008600ff047b82 */ /* 0x000ea20000000a00 */
[----:B------:R-:W-:Y:S01]  /*0030*/  ULDC.64 UR4, c[0x0][0x208] ;  /* 0x0000820000047ab9 */ /* 0x000fe20000000a00 */
[----:B------:R-:W3:Y:S06]  /*0040*/  S2R R7, SR_CTAID.X ;  /* 0x0000000000077919 */ /* 0x000eec0000002500 */
[----:B------:R-:W4:Y:S01]  /*0050*/  LDC.64 R2, c[0x0][0x210] ;  /* 0x00008400ff027b82 */ /* 0x000f220000000a00 */
[----:B-1----:R-:W-:Y:S01]  /*0060*/  IMAD.SHL.U32 R0, R0, 0x2, RZ ;  /* 0x0000000200007824 */ /* 0x002fe200078e00ff */
[----:B---3--:R-:W-:-:S04]  /*0070*/  SHF.R.S32.HI R6, RZ, 0x17, R7 ;  /* 0x00000017ff067819 */ /* 0x008fc80000011407 */
[----:B------:R-:W-:Y:S02]  /*0080*/  LOP3.LUT R0, R0, 0xfe, RZ, 0xc0, !PT ;  /* 0x000000fe00007812 */ /* 0x000fe400078ec0ff */
[----:B------:R-:W-:-:S03]  /*0090*/  SGXT R6, R6, 0x1 ;  /* 0x000000010606781a */ /* 0x000fc60000000200 */
[----:B------:R-:W-:-:S04]  /*00a0*/  IMAD R7, R7, 0x100, R0 ;  /* 0x0000010007077824 */ /* 0x000fc800078e0200 */
[----:B----4-:R-:W-:Y:S01]  /*00b0*/  IMAD.WIDE R2, R7, 0x4, R2 ;  /* 0x0000000407027825 */ /* 0x010fe200078e0202 */
[----:B------:R-:W-:-:S04]  /*00c0*/  LEA.HI R6, R6, R7, RZ, 0x6 ;  /* 0x0000000706067211 */ /* 0x000fc800078f30ff */
[----:B------:R-:W-:-:S04]  /*00d0*/  SHF.R.S32.HI R6, RZ, 0x6, R6 ;  /* 0x00000006ff067819 */ /* 0x000fc80000011406 */
[----:B------:R-:W-:-:S04]  /*00e0*/  LEA.HI R0, R6, R6, RZ, 0x6 ;  /* 0x0000000606007211 */ /* 0x000fc800078f30ff */
[----:B------:R-:W-:-:S05]  /*00f0*/  LOP3.LUT R9, R0, 0xffffffc0, RZ, 0xc0, !PT ;  /* 0xffffffc000097812 */ /* 0x000fca00078ec0ff */
[----:B------:R-:W-:Y:S02]  /*0100*/  IMAD.IADD R9, R6, 0x1, -R9 ;  /* 0x0000000106097824 */ /* 0x000fe400078e0a09 */
[----:B------:R-:W3:Y:S02]  /*0110*/  LDG.E.64 R6, desc[UR4][R2.64] ;  /* 0x0000000402067981 */ /* 0x000ee4000c1e1b00 */
[----:B--2---:R-:W-:-:S06]  /*0120*/  IMAD.WIDE R4, R9, 0x4, R4 ;  /* 0x0000000409047825 */ /* 0x004fcc00078e0204 */
[----:B------:R-:W3:Y:S02]  /*0130*/  LDG.E.EL R4, desc[UR4][R4.64] ;  /* 0x0000000404047981 */ /* 0x000ee4000c2e1900 */
[--C-:B---3--:R-:W-:Y:S01]  /*0140*/  FADD R6, R6, R4.reuse ;  /* 0x0000000406067221 */ /* 0x108fe20000000000 */
[----:B------:R-:W-:-:S05]  /*0150*/  FADD R7, R7, R4 ;  /* 0x0000000407077221 */ /* 0x000fca0000000000 */
[----:B------:R-:W-:Y:S01]  /*0160*/  STG.E.64 desc[UR4][R2.64], R6 ;  /* 0x0000000602007986 */ /* 0x000fe2000c101b04 */
[----:B------:R-:W-:Y:S05]  /*0170*/  EXIT ;  /* 0x000000000000794d */ /* 0x000fea0003800000 */
.L_x_0:
[----:B------:R-:W-:-:S00]  /*0180*/  BRA `(.L_x_0) ;  /* 0xfffffffc00fc7947 */ /* 0x000fc0000383ffff */
[----:B------:R-:W-:-:S00]  /*0190*/  NOP ;  /* 0x0000000000007918 */ /* 0x000fc00000000000 */
        /* <DEDUP_REMOVED lines=14> */
.L_x_1:


//--------------------- .nv.constant0.triton_poi_fused_convolution_11 --------------------------
	.section	.nv.constant0.triton_poi_fused_convolution_11,"a",@progbits
	.sectionflags	@""
	.align	4
.nv.constant0.triton_poi_fused_convolution_11:
	.zero		548
